//
// Generated by NVIDIA NVVM Compiler
//
// Compiler Build ID: CL-36424714
// Cuda compilation tools, release 13.0, V13.0.88
// Based on NVVM 20.0.0
//

.version 9.0
.target sm_100
.address_size 64

	// .globl	_Z9matadd_v1PfS_S_mmmmmm

.visible .entry _Z9matadd_v1PfS_S_mmmmmm(
	.param .u64 .ptr .align 1 _Z9matadd_v1PfS_S_mmmmmm_param_0,
	.param .u64 .ptr .align 1 _Z9matadd_v1PfS_S_mmmmmm_param_1,
	.param .u64 .ptr .align 1 _Z9matadd_v1PfS_S_mmmmmm_param_2,
	.param .u64 _Z9matadd_v1PfS_S_mmmmmm_param_3,
	.param .u64 _Z9matadd_v1PfS_S_mmmmmm_param_4,
	.param .u64 _Z9matadd_v1PfS_S_mmmmmm_param_5,
	.param .u64 _Z9matadd_v1PfS_S_mmmmmm_param_6,
	.param .u64 _Z9matadd_v1PfS_S_mmmmmm_param_7,
	.param .u64 _Z9matadd_v1PfS_S_mmmmmm_param_8
)
{
	.reg .pred 	%p<4>;
	.reg .b32 	%r<10>;
	.reg .b32 	%f<4>;
	.reg .b64 	%rd<17>;

	ld.param.u64 	%rd3, [_Z9matadd_v1PfS_S_mmmmmm_param_0];
	ld.param.u64 	%rd4, [_Z9matadd_v1PfS_S_mmmmmm_param_1];
	ld.param.u64 	%rd5, [_Z9matadd_v1PfS_S_mmmmmm_param_2];
	ld.param.u64 	%rd7, [_Z9matadd_v1PfS_S_mmmmmm_param_7];
	ld.param.u64 	%rd8, [_Z9matadd_v1PfS_S_mmmmmm_param_8];
	mov.u32 	%r1, %ctaid.x;
	mov.u32 	%r2, %ntid.x;
	mov.u32 	%r3, %tid.x;
	mad.lo.s32 	%r4, %r1, %r2, %r3;
	mov.u32 	%r5, %ctaid.y;
	mov.u32 	%r6, %ntid.y;
	mov.u32 	%r7, %tid.y;
	mad.lo.s32 	%r8, %r5, %r6, %r7;
	cvt.u64.u32 	%rd1, %r4;
	setp.le.u64 	%p1, %rd7, %rd1;
	cvt.u64.u32 	%rd2, %r8;
	setp.le.u64 	%p2, %rd8, %rd2;
	or.pred  	%p3, %p1, %p2;
	@%p3 bra 	$L__BB0_2;
	cvta.to.global.u64 	%rd9, %rd3;
	cvta.to.global.u64 	%rd10, %rd4;
	cvta.to.global.u64 	%rd11, %rd5;
	mad.lo.s64 	%rd12, %rd8, %rd2, %rd1;
	shl.b64 	%rd13, %rd12, 2;
	add.s64 	%rd14, %rd9, %rd13;
	ld.global.f32 	%f1, [%rd14];
	add.s64 	%rd15, %rd10, %rd13;
	ld.global.f32 	%f2, [%rd15];
	add.f32 	%f3, %f1, %f2;
	add.s64 	%rd16, %rd11, %rd13;
	st.global.f32 	[%rd16], %f3;
$L__BB0_2:
	ret;

}


// ===== COMPILED SASS (sm_100) =====

	.target	sm_100

	.elftype	@"ET_EXEC"


//--------------------- .note.nv.tkinfo           --------------------------
	.section	.note.nv.tkinfo,"",@"SHT_NOTE"
	.sectionflags	@"SHF_NOTE_NV_TKINFO"
	.tkinfo
        /*0018*/ 	.word	0x00000002
        /*0030*/ 	.string	""
        /*0030*/ 	.string	"ptxas"
        /*0030*/ 	.string	"Cuda compilation tools, release 13.0, V13.0.88"
        /*0030*/ 	.string	"Build cuda_13.0.r13.0/compiler.36424714_0"
        /*0030*/ 	.string	"-arch sm_100 -m 64 "



//--------------------- .note.nv.cuinfo           --------------------------
	.section	.note.nv.cuinfo,"",@"SHT_NOTE"
	.sectionflags	@"SHF_NOTE_NV_CUINFO"
        /*0018*/ 	.short	0x0002
        /*001a*/ 	.short	0x0064
        /*001c*/ 	.short	0x0082
	.zero		2


//--------------------- .nv.info                  --------------------------
	.section	.nv.info,"",@"SHT_CUDA_INFO"
	.align	4


	//----- nvinfo : EIATTR_REGCOUNT
	.align		4
        /*0000*/ 	.byte	0x04, 0x2f
        /*0002*/ 	.short	(.L_1 - .L_0)
	.align		4
.L_0:
        /*0004*/ 	.word	index@(_Z9matadd_v1PfS_S_mmmmmm)
        /*0008*/ 	.word	0x0000000c


	//----- nvinfo : EIATTR_FRAME_SIZE
	.align		4
.L_1:
        /*000c*/ 	.byte	0x04, 0x11
        /*000e*/ 	.short	(.L_3 - .L_2)
	.align		4
.L_2:
        /*0010*/ 	.word	index@(_Z9matadd_v1PfS_S_mmmmmm)
        /*0014*/ 	.word	0x00000000


	//----- nvinfo : EIATTR_MIN_STACK_SIZE
	.align		4
.L_3:
        /*0018*/ 	.byte	0x04, 0x12
        /*001a*/ 	.short	(.L_5 - .L_4)
	.align		4
.L_4:
        /*001c*/ 	.word	index@(_Z9matadd_v1PfS_S_mmmmmm)
        /*0020*/ 	.word	0x00000000
.L_5:


//--------------------- .nv.compat                --------------------------
	.section	.nv.compat,"",@"SHT_CUDA_COMPAT_INFO"
	.align	4
        /*0000*/ 	.byte	0x02, 0x09, 0x00, 0x00, 0x02, 0x02, 0x01, 0x00, 0x02, 0x05, 0x05, 0x00, 0x03, 0x07, 0x01, 0x01
        /*0010*/ 	.byte	0x02, 0x03, 0x00, 0x00, 0x02, 0x06, 0x01, 0x00, 0x04, 0x0b, 0x08, 0x00, 0x09, 0x00, 0x00, 0x00
        /*0020*/ 	.byte	0x00, 0x00, 0x00, 0x00


//--------------------- .nv.info._Z9matadd_v1PfS_S_mmmmmm --------------------------
	.section	.nv.info._Z9matadd_v1PfS_S_mmmmmm,"",@"SHT_CUDA_INFO"
	.sectionflags	@""
	.align	4


	//----- nvinfo : EIATTR_CUDA_API_VERSION
	.align		4
        /*0000*/ 	.byte	0x04, 0x37
        /*0002*/ 	.short	(.L_7 - .L_6)
.L_6:
        /*0004*/ 	.word	0x00000082


	//----- nvinfo : EIATTR_KPARAM_INFO
	.align		4
.L_7:
        /*0008*/ 	.byte	0x04, 0x17
        /*000a*/ 	.short	(.L_9 - .L_8)
.L_8:
        /*000c*/ 	.word	0x00000000
        /*0010*/ 	.short	0x0008
        /*0012*/ 	.short	0x0040
        /*0014*/ 	.byte	0x00, 0xf0, 0x21, 0x00


	//----- nvinfo : EIATTR_KPARAM_INFO
	.align		4
.L_9:
        /*0018*/ 	.byte	0x04, 0x17
        /*001a*/ 	.short	(.L_11 - .L_10)
.L_10:
        /*001c*/ 	.word	0x00000000
        /*0020*/ 	.short	0x0007
        /*0022*/ 	.short	0x0038
        /*0024*/ 	.byte	0x00, 0xf0, 0x21, 0x00


	//----- nvinfo : EIATTR_KPARAM_INFO
	.align		4
.L_11:
        /*0028*/ 	.byte	0x04, 0x17
        /*002a*/ 	.short	(.L_13 - .L_12)
.L_12:
        /*002c*/ 	.word	0x00000000
        /*0030*/ 	.short	0x0006
        /*0032*/ 	.short	0x0030
        /*0034*/ 	.byte	0x00, 0xf0, 0x21, 0x00


	//----- nvinfo : EIATTR_KPARAM_INFO
	.align		4
.L_13:
        /*0038*/ 	.byte	0x04, 0x17
        /*003a*/ 	.short	(.L_15 - .L_14)
.L_14:
        /*003c*/ 	.word	0x00000000
        /*0040*/ 	.short	0x0005
        /*0042*/ 	.short	0x0028
        /*0044*/ 	.byte	0x00, 0xf0, 0x21, 0x00


	//----- nvinfo : EIATTR_KPARAM_INFO
	.align		4
.L_15:
        /*0048*/ 	.byte	0x04, 0x17
        /*004a*/ 	.short	(.L_17 - .L_16)
.L_16:
        /*004c*/ 	.word	0x00000000
        /*0050*/ 	.short	0x0004
        /*0052*/ 	.short	0x0020
        /*0054*/ 	.byte	0x00, 0xf0, 0x21, 0x00


	//----- nvinfo : EIATTR_KPARAM_INFO
	.align		4
.L_17:
        /*0058*/ 	.byte	0x04, 0x17
        /*005a*/ 	.short	(.L_19 - .L_18)
.L_18:
        /*005c*/ 	.word	0x00000000
        /*0060*/ 	.short	0x0003
        /*0062*/ 	.short	0x0018
        /*0064*/ 	.byte	0x00, 0xf0, 0x21, 0x00


	//----- nvinfo : EIATTR_KPARAM_INFO
	.align		4
.L_19:
        /*0068*/ 	.byte	0x04, 0x17
        /*006a*/ 	.short	(.L_21 - .L_20)
.L_20:
        /*006c*/ 	.word	0x00000000
        /*0070*/ 	.short	0x0002
        /*0072*/ 	.short	0x0010
        /*0074*/ 	.byte	0x00, 0xf5, 0x21, 0x00


	//----- nvinfo : EIATTR_KPARAM_INFO
	.align		4
.L_21:
        /*0078*/ 	.byte	0x04, 0x17
        /*007a*/ 	.short	(.L_23 - .L_22)
.L_22:
        /*007c*/ 	.word	0x00000000
        /*0080*/ 	.short	0x0001
        /*0082*/ 	.short	0x0008
        /*0084*/ 	.byte	0x00, 0xf5, 0x21, 0x00


	//----- nvinfo : EIATTR_KPARAM_INFO
	.align		4
.L_23:
        /*0088*/ 	.byte	0x04, 0x17
        /*008a*/ 	.short	(.L_25 - .L_24)
.L_24:
        /*008c*/ 	.word	0x00000000
        /*0090*/ 	.short	0x0000
        /*0092*/ 	.short	0x0000
        /*0094*/ 	.byte	0x00, 0xf5, 0x21, 0x00


	//----- nvinfo : EIATTR_SPARSE_MMA_MASK
	.align		4
.L_25:
        /*0098*/ 	.byte	0x03, 0x50
        /*009a*/ 	.short	0x0000


	//----- nvinfo : EIATTR_MAXREG_COUNT
	.align		4
        /*009c*/ 	.byte	0x03, 0x1b
        /*009e*/ 	.short	0x00ff


	//----- nvinfo : EIATTR_MERCURY_ISA_VERSION
	.align		4
        /*00a0*/ 	.byte	0x03, 0x5f
        /*00a2*/ 	.short	0x0101


	//----- nvinfo : EIATTR_VRC_CTA_INIT_COUNT
	.align		4
        /*00a4*/ 	.byte	0x02, 0x4a
	.zero		1
	.zero		1


	//----- nvinfo : EIATTR_EXIT_INSTR_OFFSETS
	.align		4
        /*00a8*/ 	.byte	0x04, 0x1c
        /*00aa*/ 	.short	(.L_27 - .L_26)


	//   ....[0]....
.L_26:
        /*00ac*/ 	.word	0x000000f0


	//   ....[1]....
        /*00b0*/ 	.word	0x00000220


	//----- nvinfo : EIATTR_CBANK_PARAM_SIZE
	.align		4
.L_27:
        /*00b4*/ 	.byte	0x03, 0x19
        /*00b6*/ 	.short	0x0048


	//----- nvinfo : EIATTR_PARAM_CBANK
	.align		4
        /*00b8*/ 	.byte	0x04, 0x0a
        /*00ba*/ 	.short	(.L_29 - .L_28)
	.align		4
.L_28:
        /*00bc*/ 	.word	index@(.nv.constant0._Z9matadd_v1PfS_S_mmmmmm)
        /*00c0*/ 	.short	0x0380
        /*00c2*/ 	.short	0x0048


	//----- nvinfo : EIATTR_SW_WAR
	.align		4
.L_29:
        /*00c4*/ 	.byte	0x04, 0x36
        /*00c6*/ 	.short	(.L_31 - .L_30)
.L_30:
        /*00c8*/ 	.word	0x00000008
.L_31:


//--------------------- .nv.callgraph             --------------------------
	.section	.nv.callgraph,"",@"SHT_CUDA_CALLGRAPH"
	.align	4
	.sectionentsize	8
	.align		4
        /*0000*/ 	.word	0x00000000
	.align		4
        /*0004*/ 	.word	0xffffffff
	.align		4
        /*0008*/ 	.word	0x00000000
	.align		4
        /*000c*/ 	.word	0xfffffffe
	.align		4
        /*0010*/ 	.word	0x00000000
	.align		4
        /*0014*/ 	.word	0xfffffffd
	.align		4
        /*0018*/ 	.word	0x00000000
	.align		4
        /*001c*/ 	.word	0xfffffffc


//--------------------- .text._Z9matadd_v1PfS_S_mmmmmm --------------------------
	.section	.text._Z9matadd_v1PfS_S_mmmmmm,"ax",@progbits
	.align	128
        .global         _Z9matadd_v1PfS_S_mmmmmm
        .type           _Z9matadd_v1PfS_S_mmmmmm,@function
        .size           _Z9matadd_v1PfS_S_mmmmmm,(.L_x_1 - _Z9matadd_v1PfS_S_mmmmmm)
        .other          _Z9matadd_v1PfS_S_mmmmmm,@"STO_CUDA_ENTRY STV_DEFAULT"
_Z9matadd_v1PfS_S_mmmmmm:
.text._Z9matadd_v1PfS_S_mmmmmm:
[----:B------:R-:W-:Y:S01]  /*0000*/  LDC R1, c[0x0][0x37c] ;  /* 0x0000df00ff017b82 */ /* 0x000fe20000000800 */
[----:B------:R-:W0:Y:S07]  /*0010*/  S2R R0, SR_TID.Y ;  /* 0x0000000000007919 */ /* 0x000e2e0000002200 */
[----:B------:R-:W1:Y:S01]  /*0020*/  LDC R2, c[0x0][0x360] ;  /* 0x0000d800ff027b82 */ /* 0x000e620000000800 */
[----:B------:R-:W2:Y:S01]  /*0030*/  LDCU.64 UR6, c[0x0][0x3c0] ;  /* 0x00007800ff0677ac */ /* 0x000ea20008000a00 */
[----:B------:R-:W1:Y:S01]  /*0040*/  S2R R3, SR_TID.X ;  /* 0x0000000000037919 */ /* 0x000e620000002100 */
[----:B------:R-:W3:Y:S05]  /*0050*/  LDCU.64 UR8, c[0x0][0x3b8] ;  /* 0x00007700ff0877ac */ /* 0x000eea0008000a00 */
[----:B------:R-:W0:Y:S08]  /*0060*/  S2UR UR5, SR_CTAID.Y ;  /* 0x00000000000579c3 */ /* 0x000e300000002600 */
[----:B------:R-:W0:Y:S08]  /*0070*/  LDC R5, c[0x0][0x364] ;  /* 0x0000d900ff057b82 */ /* 0x000e300000000800 */
[----:B------:R-:W1:Y:S01]  /*0080*/  S2UR UR4, SR_CTAID.X ;  /* 0x00000000000479c3 */ /* 0x000e620000002500 */
[----:B0-----:R-:W-:-:S05]  /*0090*/  IMAD R5, R5, UR5, R0 ;  /* 0x0000000505057c24 */ /* 0x001fca000f8e0200 */
[----:B--2---:R-:W-:Y:S01]  /*00a0*/  ISETP.GE.U32.AND P1, PT, R5, UR6, PT ;  /* 0x0000000605007c0c */ /* 0x004fe2000bf26070 */
[----:B-1----:R-:W-:-:S03]  /*00b0*/  IMAD R2, R2, UR4, R3 ;  /* 0x0000000402027c24 */ /* 0x002fc6000f8e0203 */
[----:B------:R-:W-:Y:S02]  /*00c0*/  ISETP.GE.U32.AND.EX P1, PT, RZ, UR7, PT, P1 ;  /* 0x00000007ff007c0c */ /* 0x000fe4000bf26110 */
[----:B---3--:R-:W-:-:S04]  /*00d0*/  ISETP.GE.U32.AND P0, PT, R2, UR8, PT ;  /* 0x0000000802007c0c */ /* 0x008fc8000bf06070 */
[----:B------:R-:W-:-:S13]  /*00e0*/  ISETP.GE.U32.OR.EX P0, PT, RZ, UR9, P1, P0 ;  /* 0x00000009ff007c0c */ /* 0x000fda0008f06500 */
[----:B------:R-:W-:Y:S05]  /*00f0*/  @P0 EXIT ;  /* 0x000000000000094d */ /* 0x000fea0003800000 */
[----:B------:R-:W0:Y:S01]  /*0100*/  LDCU.128 UR8, c[0x0][0x380] ;  /* 0x00007000ff0877ac */ /* 0x000e220008000c00 */
[----:B------:R-:W-:Y:S01]  /*0110*/  IMAD.MOV.U32 R3, RZ, RZ, RZ ;  /* 0x000000ffff037224 */ /* 0x000fe200078e00ff */
[----:B------:R-:W1:Y:S01]  /*0120*/  LDCU.64 UR4, c[0x0][0x358] ;  /* 0x00006b00ff0477ac */ /* 0x000e620008000a00 */
[----:B------:R-:W-:-:S04]  /*0130*/  IMAD.WIDE.U32 R2, R5, UR6, R2 ;  /* 0x0000000605027c25 */ /* 0x000fc8000f8e0002 */
[----:B------:R-:W-:Y:S02]  /*0140*/  IMAD R5, R5, UR7, R3 ;  /* 0x0000000705057c24 */ /* 0x000fe4000f8e0203 */
[----:B------:R-:W-:-:S03]  /*0150*/  IMAD.SHL.U32 R6, R2, 0x4, RZ ;  /* 0x0000000402067824 */ /* 0x000fc600078e00ff */
[----:B------:R-:W-:Y:S02]  /*0160*/  SHF.L.U64.HI R0, R2, 0x2, R5 ;  /* 0x0000000202007819 */ /* 0x000fe40000010205 */
[C---:B0-----:R-:W-:Y:S02]  /*0170*/  IADD3 R4, P1, PT, R6.reuse, UR10, RZ ;  /* 0x0000000a06047c10 */ /* 0x041fe4000ff3e0ff */
[----:B------:R-:W-:Y:S02]  /*0180*/  IADD3 R2, P0, PT, R6, UR8, RZ ;  /* 0x0000000806027c10 */ /* 0x000fe4000ff1e0ff */
[C---:B------:R-:W-:Y:S02]  /*0190*/  IADD3.X R5, PT, PT, R0.reuse, UR11, RZ, P1, !PT ;  /* 0x0000000b00057c10 */ /* 0x040fe40008ffe4ff */
[----:B------:R-:W-:Y:S01]  /*01a0*/  IADD3.X R3, PT, PT, R0, UR9, RZ, P0, !PT ;  /* 0x0000000900037c10 */ /* 0x000fe200087fe4ff */
[----:B------:R-:W0:Y:S03]  /*01b0*/  LDCU.64 UR8, c[0x0][0x390] ;  /* 0x00007200ff0877ac */ /* 0x000e260008000a00 */
[----:B-1----:R-:W2:Y:S04]  /*01c0*/  LDG.E R5, desc[UR4][R4.64] ;  /* 0x0000000404057981 */ /* 0x002ea8000c1e1900 */
[----:B------:R-:W2:Y:S01]  /*01d0*/  LDG.E R2, desc[UR4][R2.64] ;  /* 0x0000000402027981 */ /* 0x000ea2000c1e1900 */
[----:B0-----:R-:W-:-:S04]  /*01e0*/  IADD3 R6, P0, PT, R6, UR8, RZ ;  /* 0x0000000806067c10 */ /* 0x001fc8000ff1e0ff */
[----:B------:R-:W-:Y:S01]  /*01f0*/  IADD3.X R7, PT, PT, R0, UR9, RZ, P0, !PT ;  /* 0x0000000900077c10 */ /* 0x000fe200087fe4ff */
[----:B--2---:R-:W-:-:S05]  /*0200*/  FADD R9, R2, R5 ;  /* 0x0000000502097221 */ /* 0x004fca0000000000 */
[----:B------:R-:W-:Y:S01]  /*0210*/  STG.E desc[UR4][R6.64], R9 ;  /* 0x0000000906007986 */ /* 0x000fe2000c101904 */
[----:B------:R-:W-:Y:S05]  /*0220*/  EXIT ;  /* 0x000000000000794d */ /* 0x000fea0003800000 */
.L_x_0:
[----:B------:R-:W-:-:S00]  /*0230*/  BRA `(.L_x_0) ;  /* 0xfffffffc00fc7947 */ /* 0x000fc0000383ffff */
[----:B------:R-:W-:-:S00]  /*0240*/  NOP ;  /* 0x0000000000007918 */ /* 0x000fc00000000000 */
        /* <DEDUP_REMOVED lines=11> */
.L_x_1:


//--------------------- .nv.shared.reserved.0     --------------------------
	.section	.nv.shared.reserved.0,"aw",@nobits
	.weak		__nv_reservedSMEM_offset_0_alias
	.size		__nv_reservedSMEM_offset_0_alias, 0, 64
	.other		__nv_reservedSMEM_offset_0_alias,@"STO_CUDA_RESERVED_SHARED STV_DEFAULT"
__nv_reservedSMEM_offset_0_alias:
	.zero		0
	.zero		64


//--------------------- .nv.constant0._Z9matadd_v1PfS_S_mmmmmm --------------------------
	.section	.nv.constant0._Z9matadd_v1PfS_S_mmmmmm,"a",@progbits
	.sectionflags	@""
	.align	4
.nv.constant0._Z9matadd_v1PfS_S_mmmmmm:
	.zero		968


//--------------------- SYMBOLS --------------------------

	.type		.nv.reservedSmem.offset0,@object
	.size		.nv.reservedSmem.offset0,0x4
